//
// Generated by NVIDIA NVVM Compiler
//
// Compiler Build ID: CL-36424714
// Cuda compilation tools, release 13.0, V13.0.88
// Based on NVVM 20.0.0
//

.version 9.0
.target sm_100
.address_size 64

	// .globl	_Z6matvecPfS_S_ii

.visible .entry _Z6matvecPfS_S_ii(
	.param .u64 .ptr .align 1 _Z6matvecPfS_S_ii_param_0,
	.param .u64 .ptr .align 1 _Z6matvecPfS_S_ii_param_1,
	.param .u64 .ptr .align 1 _Z6matvecPfS_S_ii_param_2,
	.param .u32 _Z6matvecPfS_S_ii_param_3,
	.param .u32 _Z6matvecPfS_S_ii_param_4
)
{
	.reg .pred 	%p<11>;
	.reg .b32 	%r<38>;
	.reg .b32 	%f<112>;
	.reg .b64 	%rd<31>;

	ld.param.u64 	%rd11, [_Z6matvecPfS_S_ii_param_0];
	ld.param.u64 	%rd12, [_Z6matvecPfS_S_ii_param_1];
	ld.param.u64 	%rd10, [_Z6matvecPfS_S_ii_param_2];
	ld.param.u32 	%r24, [_Z6matvecPfS_S_ii_param_3];
	ld.param.u32 	%r23, [_Z6matvecPfS_S_ii_param_4];
	cvta.to.global.u64 	%rd1, %rd12;
	cvta.to.global.u64 	%rd2, %rd11;
	mov.u32 	%r25, %ntid.x;
	mov.u32 	%r26, %ctaid.x;
	mov.u32 	%r27, %tid.x;
	mad.lo.s32 	%r1, %r25, %r26, %r27;
	setp.ge.s32 	%p1, %r1, %r24;
	@%p1 bra 	$L__BB0_15;
	setp.lt.s32 	%p2, %r23, 1;
	mov.f32 	%f111, 0f00000000;
	@%p2 bra 	$L__BB0_14;
	mul.lo.s32 	%r2, %r23, %r1;
	and.b32  	%r3, %r23, 15;
	setp.lt.u32 	%p3, %r23, 16;
	mov.f32 	%f111, 0f00000000;
	mov.b32 	%r34, 0;
	@%p3 bra 	$L__BB0_5;
	and.b32  	%r34, %r23, 2147483632;
	neg.s32 	%r32, %r34;
	add.s64 	%rd3, %rd2, 32;
	add.s64 	%rd29, %rd1, 32;
	mov.f32 	%f111, 0f00000000;
	mov.u32 	%r31, %r2;
$L__BB0_4:
	.pragma "nounroll";
	mul.wide.s32 	%rd13, %r31, 4;
	add.s64 	%rd14, %rd3, %rd13;
	ld.global.f32 	%f18, [%rd14+-32];
	ld.global.f32 	%f19, [%rd29+-32];
	fma.rn.f32 	%f20, %f18, %f19, %f111;
	ld.global.f32 	%f21, [%rd14+-28];
	ld.global.f32 	%f22, [%rd29+-28];
	fma.rn.f32 	%f23, %f21, %f22, %f20;
	ld.global.f32 	%f24, [%rd14+-24];
	ld.global.f32 	%f25, [%rd29+-24];
	fma.rn.f32 	%f26, %f24, %f25, %f23;
	ld.global.f32 	%f27, [%rd14+-20];
	ld.global.f32 	%f28, [%rd29+-20];
	fma.rn.f32 	%f29, %f27, %f28, %f26;
	ld.global.f32 	%f30, [%rd14+-16];
	ld.global.f32 	%f31, [%rd29+-16];
	fma.rn.f32 	%f32, %f30, %f31, %f29;
	ld.global.f32 	%f33, [%rd14+-12];
	ld.global.f32 	%f34, [%rd29+-12];
	fma.rn.f32 	%f35, %f33, %f34, %f32;
	ld.global.f32 	%f36, [%rd14+-8];
	ld.global.f32 	%f37, [%rd29+-8];
	fma.rn.f32 	%f38, %f36, %f37, %f35;
	ld.global.f32 	%f39, [%rd14+-4];
	ld.global.f32 	%f40, [%rd29+-4];
	fma.rn.f32 	%f41, %f39, %f40, %f38;
	ld.global.f32 	%f42, [%rd14];
	ld.global.f32 	%f43, [%rd29];
	fma.rn.f32 	%f44, %f42, %f43, %f41;
	ld.global.f32 	%f45, [%rd14+4];
	ld.global.f32 	%f46, [%rd29+4];
	fma.rn.f32 	%f47, %f45, %f46, %f44;
	ld.global.f32 	%f48, [%rd14+8];
	ld.global.f32 	%f49, [%rd29+8];
	fma.rn.f32 	%f50, %f48, %f49, %f47;
	ld.global.f32 	%f51, [%rd14+12];
	ld.global.f32 	%f52, [%rd29+12];
	fma.rn.f32 	%f53, %f51, %f52, %f50;
	ld.global.f32 	%f54, [%rd14+16];
	ld.global.f32 	%f55, [%rd29+16];
	fma.rn.f32 	%f56, %f54, %f55, %f53;
	ld.global.f32 	%f57, [%rd14+20];
	ld.global.f32 	%f58, [%rd29+20];
	fma.rn.f32 	%f59, %f57, %f58, %f56;
	ld.global.f32 	%f60, [%rd14+24];
	ld.global.f32 	%f61, [%rd29+24];
	fma.rn.f32 	%f62, %f60, %f61, %f59;
	ld.global.f32 	%f63, [%rd14+28];
	ld.global.f32 	%f64, [%rd29+28];
	fma.rn.f32 	%f111, %f63, %f64, %f62;
	add.s32 	%r32, %r32, 16;
	add.s32 	%r31, %r31, 16;
	add.s64 	%rd29, %rd29, 64;
	setp.ne.s32 	%p4, %r32, 0;
	@%p4 bra 	$L__BB0_4;
$L__BB0_5:
	setp.eq.s32 	%p5, %r3, 0;
	@%p5 bra 	$L__BB0_14;
	and.b32  	%r11, %r23, 7;
	setp.lt.u32 	%p6, %r3, 8;
	@%p6 bra 	$L__BB0_8;
	add.s32 	%r29, %r34, %r2;
	mul.wide.s32 	%rd15, %r29, 4;
	add.s64 	%rd16, %rd2, %rd15;
	ld.global.f32 	%f66, [%rd16];
	mul.wide.u32 	%rd17, %r34, 4;
	add.s64 	%rd18, %rd1, %rd17;
	ld.global.f32 	%f67, [%rd18];
	fma.rn.f32 	%f68, %f66, %f67, %f111;
	ld.global.f32 	%f69, [%rd16+4];
	ld.global.f32 	%f70, [%rd18+4];
	fma.rn.f32 	%f71, %f69, %f70, %f68;
	ld.global.f32 	%f72, [%rd16+8];
	ld.global.f32 	%f73, [%rd18+8];
	fma.rn.f32 	%f74, %f72, %f73, %f71;
	ld.global.f32 	%f75, [%rd16+12];
	ld.global.f32 	%f76, [%rd18+12];
	fma.rn.f32 	%f77, %f75, %f76, %f74;
	ld.global.f32 	%f78, [%rd16+16];
	ld.global.f32 	%f79, [%rd18+16];
	fma.rn.f32 	%f80, %f78, %f79, %f77;
	ld.global.f32 	%f81, [%rd16+20];
	ld.global.f32 	%f82, [%rd18+20];
	fma.rn.f32 	%f83, %f81, %f82, %f80;
	ld.global.f32 	%f84, [%rd16+24];
	ld.global.f32 	%f85, [%rd18+24];
	fma.rn.f32 	%f86, %f84, %f85, %f83;
	ld.global.f32 	%f87, [%rd16+28];
	ld.global.f32 	%f88, [%rd18+28];
	fma.rn.f32 	%f111, %f87, %f88, %f86;
	add.s32 	%r34, %r34, 8;
$L__BB0_8:
	setp.eq.s32 	%p7, %r11, 0;
	@%p7 bra 	$L__BB0_14;
	and.b32  	%r14, %r23, 3;
	setp.lt.u32 	%p8, %r11, 4;
	@%p8 bra 	$L__BB0_11;
	add.s32 	%r30, %r34, %r2;
	mul.wide.s32 	%rd19, %r30, 4;
	add.s64 	%rd20, %rd2, %rd19;
	ld.global.f32 	%f90, [%rd20];
	mul.wide.u32 	%rd21, %r34, 4;
	add.s64 	%rd22, %rd1, %rd21;
	ld.global.f32 	%f91, [%rd22];
	fma.rn.f32 	%f92, %f90, %f91, %f111;
	ld.global.f32 	%f93, [%rd20+4];
	ld.global.f32 	%f94, [%rd22+4];
	fma.rn.f32 	%f95, %f93, %f94, %f92;
	ld.global.f32 	%f96, [%rd20+8];
	ld.global.f32 	%f97, [%rd22+8];
	fma.rn.f32 	%f98, %f96, %f97, %f95;
	ld.global.f32 	%f99, [%rd20+12];
	ld.global.f32 	%f100, [%rd22+12];
	fma.rn.f32 	%f111, %f99, %f100, %f98;
	add.s32 	%r34, %r34, 4;
$L__BB0_11:
	setp.eq.s32 	%p9, %r14, 0;
	@%p9 bra 	$L__BB0_14;
	mul.wide.u32 	%rd23, %r34, 4;
	add.s64 	%rd30, %rd1, %rd23;
	add.s32 	%r37, %r34, %r2;
	neg.s32 	%r36, %r14;
$L__BB0_13:
	.pragma "nounroll";
	mul.wide.s32 	%rd24, %r37, 4;
	add.s64 	%rd25, %rd2, %rd24;
	ld.global.f32 	%f101, [%rd25];
	ld.global.f32 	%f102, [%rd30];
	fma.rn.f32 	%f111, %f101, %f102, %f111;
	add.s64 	%rd30, %rd30, 4;
	add.s32 	%r37, %r37, 1;
	add.s32 	%r36, %r36, 1;
	setp.ne.s32 	%p10, %r36, 0;
	@%p10 bra 	$L__BB0_13;
$L__BB0_14:
	cvta.to.global.u64 	%rd26, %rd10;
	mul.wide.s32 	%rd27, %r1, 4;
	add.s64 	%rd28, %rd26, %rd27;
	st.global.f32 	[%rd28], %f111;
$L__BB0_15:
	ret;

}


// ===== COMPILED SASS (sm_100) =====

	.target	sm_100

	.elftype	@"ET_EXEC"


//--------------------- .note.nv.tkinfo           --------------------------
	.section	.note.nv.tkinfo,"",@"SHT_NOTE"
	.sectionflags	@"SHF_NOTE_NV_TKINFO"
	.tkinfo
        /*0018*/ 	.word	0x00000002
        /*0030*/ 	.string	""
        /*0030*/ 	.string	"ptxas"
        /*0030*/ 	.string	"Cuda compilation tools, release 13.0, V13.0.88"
        /*0030*/ 	.string	"Build cuda_13.0.r13.0/compiler.36424714_0"
        /*0030*/ 	.string	"-arch sm_100 -m 64 "



//--------------------- .note.nv.cuinfo           --------------------------
	.section	.note.nv.cuinfo,"",@"SHT_NOTE"
	.sectionflags	@"SHF_NOTE_NV_CUINFO"
        /*0018*/ 	.short	0x0002
        /*001a*/ 	.short	0x0064
        /*001c*/ 	.short	0x0082
	.zero		2


//--------------------- .nv.info                  --------------------------
	.section	.nv.info,"",@"SHT_CUDA_INFO"
	.align	4


	//----- nvinfo : EIATTR_REGCOUNT
	.align		4
        /*0000*/ 	.byte	0x04, 0x2f
        /*0002*/ 	.short	(.L_1 - .L_0)
	.align		4
.L_0:
        /*0004*/ 	.word	index@(_Z6matvecPfS_S_ii)
        /*0008*/ 	.word	0x0000001e


	//----- nvinfo : EIATTR_FRAME_SIZE
	.align		4
.L_1:
        /*000c*/ 	.byte	0x04, 0x11
        /*000e*/ 	.short	(.L_3 - .L_2)
	.align		4
.L_2:
        /*0010*/ 	.word	index@(_Z6matvecPfS_S_ii)
        /*0014*/ 	.word	0x00000000


	//----- nvinfo : EIATTR_MIN_STACK_SIZE
	.align		4
.L_3:
        /*0018*/ 	.byte	0x04, 0x12
        /*001a*/ 	.short	(.L_5 - .L_4)
	.align		4
.L_4:
        /*001c*/ 	.word	index@(_Z6matvecPfS_S_ii)
        /*0020*/ 	.word	0x00000000
.L_5:


//--------------------- .nv.compat                --------------------------
	.section	.nv.compat,"",@"SHT_CUDA_COMPAT_INFO"
	.align	4
        /*0000*/ 	.byte	0x02, 0x09, 0x00, 0x00, 0x02, 0x02, 0x01, 0x00, 0x02, 0x05, 0x05, 0x00, 0x03, 0x07, 0x01, 0x01
        /*0010*/ 	.byte	0x02, 0x03, 0x00, 0x00, 0x02, 0x06, 0x01, 0x00, 0x04, 0x0b, 0x08, 0x00, 0x09, 0x00, 0x00, 0x00
        /*0020*/ 	.byte	0x00, 0x00, 0x00, 0x00


//--------------------- .nv.info._Z6matvecPfS_S_ii --------------------------
	.section	.nv.info._Z6matvecPfS_S_ii,"",@"SHT_CUDA_INFO"
	.sectionflags	@""
	.align	4


	//----- nvinfo : EIATTR_CUDA_API_VERSION
	.align		4
        /*0000*/ 	.byte	0x04, 0x37
        /*0002*/ 	.short	(.L_7 - .L_6)
.L_6:
        /*0004*/ 	.word	0x00000082


	//----- nvinfo : EIATTR_KPARAM_INFO
	.align		4
.L_7:
        /*0008*/ 	.byte	0x04, 0x17
        /*000a*/ 	.short	(.L_9 - .L_8)
.L_8:
        /*000c*/ 	.word	0x00000000
        /*0010*/ 	.short	0x0004
        /*0012*/ 	.short	0x001c
        /*0014*/ 	.byte	0x00, 0xf0, 0x11, 0x00


	//----- nvinfo : EIATTR_KPARAM_INFO
	.align		4
.L_9:
        /*0018*/ 	.byte	0x04, 0x17
        /*001a*/ 	.short	(.L_11 - .L_10)
.L_10:
        /*001c*/ 	.word	0x00000000
        /*0020*/ 	.short	0x0003
        /*0022*/ 	.short	0x0018
        /*0024*/ 	.byte	0x00, 0xf0, 0x11, 0x00


	//----- nvinfo : EIATTR_KPARAM_INFO
	.align		4
.L_11:
        /*0028*/ 	.byte	0x04, 0x17
        /*002a*/ 	.short	(.L_13 - .L_12)
.L_12:
        /*002c*/ 	.word	0x00000000
        /*0030*/ 	.short	0x0002
        /*0032*/ 	.short	0x0010
        /*0034*/ 	.byte	0x00, 0xf5, 0x21, 0x00


	//----- nvinfo : EIATTR_KPARAM_INFO
	.align		4
.L_13:
        /*0038*/ 	.byte	0x04, 0x17
        /*003a*/ 	.short	(.L_15 - .L_14)
.L_14:
        /*003c*/ 	.word	0x00000000
        /*0040*/ 	.short	0x0001
        /*0042*/ 	.short	0x0008
        /*0044*/ 	.byte	0x00, 0xf5, 0x21, 0x00


	//----- nvinfo : EIATTR_KPARAM_INFO
	.align		4
.L_15:
        /*0048*/ 	.byte	0x04, 0x17
        /*004a*/ 	.short	(.L_17 - .L_16)
.L_16:
        /*004c*/ 	.word	0x00000000
        /*0050*/ 	.short	0x0000
        /*0052*/ 	.short	0x0000
        /*0054*/ 	.byte	0x00, 0xf5, 0x21, 0x00


	//----- nvinfo : EIATTR_SPARSE_MMA_MASK
	.align		4
.L_17:
        /*0058*/ 	.byte	0x03, 0x50
        /*005a*/ 	.short	0x0000


	//----- nvinfo : EIATTR_MAXREG_COUNT
	.align		4
        /*005c*/ 	.byte	0x03, 0x1b
        /*005e*/ 	.short	0x00ff


	//----- nvinfo : EIATTR_MERCURY_ISA_VERSION
	.align		4
        /*0060*/ 	.byte	0x03, 0x5f
        /*0062*/ 	.short	0x0101


	//----- nvinfo : EIATTR_VRC_CTA_INIT_COUNT
	.align		4
        /*0064*/ 	.byte	0x02, 0x4a
	.zero		1
	.zero		1


	//----- nvinfo : EIATTR_EXIT_INSTR_OFFSETS
	.align		4
        /*0068*/ 	.byte	0x04, 0x1c
        /*006a*/ 	.short	(.L_19 - .L_18)


	//   ....[0]....
.L_18:
        /*006c*/ 	.word	0x00000070


	//   ....[1]....
        /*0070*/ 	.word	0x00000a90


	//----- nvinfo : EIATTR_CBANK_PARAM_SIZE
	.align		4
.L_19:
        /*0074*/ 	.byte	0x03, 0x19
        /*0076*/ 	.short	0x0020


	//----- nvinfo : EIATTR_PARAM_CBANK
	.align		4
        /*0078*/ 	.byte	0x04, 0x0a
        /*007a*/ 	.short	(.L_21 - .L_20)
	.align		4
.L_20:
        /*007c*/ 	.word	index@(.nv.constant0._Z6matvecPfS_S_ii)
        /*0080*/ 	.short	0x0380
        /*0082*/ 	.short	0x0020


	//----- nvinfo : EIATTR_SW_WAR
	.align		4
.L_21:
        /*0084*/ 	.byte	0x04, 0x36
        /*0086*/ 	.short	(.L_23 - .L_22)
.L_22:
        /*0088*/ 	.word	0x00000008
.L_23:


//--------------------- .nv.callgraph             --------------------------
	.section	.nv.callgraph,"",@"SHT_CUDA_CALLGRAPH"
	.align	4
	.sectionentsize	8
	.align		4
        /*0000*/ 	.word	0x00000000
	.align		4
        /*0004*/ 	.word	0xffffffff
	.align		4
        /*0008*/ 	.word	0x00000000
	.align		4
        /*000c*/ 	.word	0xfffffffe
	.align		4
        /*0010*/ 	.word	0x00000000
	.align		4
        /*0014*/ 	.word	0xfffffffd
	.align		4
        /*0018*/ 	.word	0x00000000
	.align		4
        /*001c*/ 	.word	0xfffffffc


//--------------------- .text._Z6matvecPfS_S_ii   --------------------------
	.section	.text._Z6matvecPfS_S_ii,"ax",@progbits
	.align	128
        .global         _Z6matvecPfS_S_ii
        .type           _Z6matvecPfS_S_ii,@function
        .size           _Z6matvecPfS_S_ii,(.L_x_7 - _Z6matvecPfS_S_ii)
        .other          _Z6matvecPfS_S_ii,@"STO_CUDA_ENTRY STV_DEFAULT"
_Z6matvecPfS_S_ii:
.text._Z6matvecPfS_S_ii:
[----:B------:R-:W-:Y:S01]  /*0000*/  LDC R1, c[0x0][0x37c] ;  /* 0x0000df00ff017b82 */ /* 0x000fe20000000800 */
[----:B------:R-:W0:Y:S01]  /*0010*/  S2R R0, SR_CTAID.X ;  /* 0x0000000000007919 */ /* 0x000e220000002500 */
[----:B------:R-:W0:Y:S01]  /*0020*/  LDCU UR4, c[0x0][0x360] ;  /* 0x00006c00ff0477ac */ /* 0x000e220008000800 */
[----:B------:R-:W0:Y:S01]  /*0030*/  S2R R3, SR_TID.X ;  /* 0x0000000000037919 */ /* 0x000e220000002100 */
[----:B------:R-:W1:Y:S01]  /*0040*/  LDCU UR5, c[0x0][0x398] ;  /* 0x00007300ff0577ac */ /* 0x000e620008000800 */
[----:B0-----:R-:W-:-:S05]  /*0050*/  IMAD R0, R0, UR4, R3 ;  /* 0x0000000400007c24 */ /* 0x001fca000f8e0203 */
[----:B-1----:R-:W-:-:S13]  /*0060*/  ISETP.GE.AND P0, PT, R0, UR5, PT ;  /* 0x0000000500007c0c */ /* 0x002fda000bf06270 */
[----:B------:R-:W-:Y:S05]  /*0070*/  @P0 EXIT ;  /* 0x000000000000094d */ /* 0x000fea0003800000 */
[----:B------:R-:W0:Y:S01]  /*0080*/  LDCU UR8, c[0x0][0x39c] ;  /* 0x00007380ff0877ac */ /* 0x000e220008000800 */
[----:B------:R-:W-:Y:S01]  /*0090*/  HFMA2 R15, -RZ, RZ, 0, 0 ;  /* 0x00000000ff0f7431 */ /* 0x000fe200000001ff */
[----:B------:R-:W1:Y:S01]  /*00a0*/  LDCU.64 UR16, c[0x0][0x358] ;  /* 0x00006b00ff1077ac */ /* 0x000e620008000a00 */
[----:B0-----:R-:W-:-:S09]  /*00b0*/  UISETP.GE.AND UP0, UPT, UR8, 0x1, UPT ;  /* 0x000000010800788c */ /* 0x001fd2000bf06270 */
[----:B-1----:R-:W-:Y:S05]  /*00c0*/  BRA.U !UP0, `(.L_x_0) ;  /* 0x0000000908647547 */ /* 0x002fea000b800000 */
[----:B------:R-:W-:Y:S02]  /*00d0*/  UISETP.GE.U32.AND UP1, UPT, UR8, 0x10, UPT ;  /* 0x000000100800788c */ /* 0x000fe4000bf26070 */
[----:B------:R-:W-:Y:S01]  /*00e0*/  IMAD R7, R0, UR8, RZ ;  /* 0x0000000800077c24 */ /* 0x000fe2000f8e02ff */
[----:B------:R-:W-:Y:S01]  /*00f0*/  ULOP3.LUT UR9, UR8, 0xf, URZ, 0xc0, !UPT ;  /* 0x0000000f08097892 */ /* 0x000fe2000f8ec0ff */
[----:B------:R-:W-:Y:S02]  /*0100*/  MOV R15, RZ ;  /* 0x000000ff000f7202 */ /* 0x000fe40000000f00 */
[----:B------:R-:W-:Y:S01]  /*0110*/  MOV R8, RZ ;  /* 0x000000ff00087202 */ /* 0x000fe20000000f00 */
[----:B------:R-:W-:Y:S02]  /*0120*/  UISETP.NE.AND UP0, UPT, UR9, URZ, UPT ;  /* 0x000000ff0900728c */ /* 0x000fe4000bf05270 */
[----:B------:R-:W-:Y:S09]  /*0130*/  BRA.U !UP1, `(.L_x_1) ;  /* 0x0000000509147547 */ /* 0x000ff2000b800000 */
[----:B------:R-:W0:Y:S01]  /*0140*/  LDCU.128 UR12, c[0x0][0x380] ;  /* 0x00007000ff0c77ac */ /* 0x000e220008000c00 */
[----:B------:R-:W-:Y:S02]  /*0150*/  MOV R15, RZ ;  /* 0x000000ff000f7202 */ /* 0x000fe40000000f00 */
[----:B------:R-:W-:Y:S01]  /*0160*/  MOV R6, R7 ;  /* 0x0000000700067202 */ /* 0x000fe20000000f00 */
[----:B------:R-:W-:-:S04]  /*0170*/  ULOP3.LUT UR10, UR8, 0x7ffffff0, URZ, 0xc0, !UPT ;  /* 0x7ffffff0080a7892 */ /* 0x000fc8000f8ec0ff */
[----:B------:R-:W-:Y:S02]  /*0180*/  UIADD3 UR11, UPT, UPT, -UR10, URZ, URZ ;  /* 0x000000ff0a0b7290 */ /* 0x000fe4000fffe1ff */
[----:B------:R-:W-:Y:S01]  /*0190*/  MOV R8, UR10 ;  /* 0x0000000a00087c02 */ /* 0x000fe20008000f00 */
[----:B0-----:R-:W-:Y:S02]  /*01a0*/  UIADD3 UR4, UP2, UPT, UR14, 0x20, URZ ;  /* 0x000000200e047890 */ /* 0x001fe4000ff5e0ff */
[----:B------:R-:W-:Y:S02]  /*01b0*/  UIADD3 UR6, UP1, UPT, UR12, 0x20, URZ ;  /* 0x000000200c067890 */ /* 0x000fe4000ff3e0ff */
[----:B------:R-:W-:Y:S02]  /*01c0*/  UIADD3.X UR5, UPT, UPT, URZ, UR15, URZ, UP2, !UPT ;  /* 0x0000000fff057290 */ /* 0x000fe400097fe4ff */
[----:B------:R-:W-:Y:S01]  /*01d0*/  MOV R2, UR4 ;  /* 0x0000000400027c02 */ /* 0x000fe20008000f00 */
[----:B------:R-:W-:-:S03]  /*01e0*/  UIADD3.X UR7, UPT, UPT, URZ, UR13, URZ, UP1, !UPT ;  /* 0x0000000dff077290 */ /* 0x000fc60008ffe4ff */
[----:B------:R-:W-:-:S09]  /*01f0*/  MOV R3, UR5 ;  /* 0x0000000500037c02 */ /* 0x000fd20008000f00 */
.L_x_2:
[----:B------:R-:W-:Y:S01]  /*0200*/  MOV R4, UR6 ;  /* 0x0000000600047c02 */ /* 0x000fe20008000f00 */
[----:B------:R-:W2:Y:S01]  /*0210*/  LDG.E R17, desc[UR16][R2.64+-0x20] ;  /* 0xffffe01002117981 */ /* 0x000ea2000c1e1900 */
[----:B------:R-:W-:-:S03]  /*0220*/  MOV R5, UR7 ;  /* 0x0000000700057c02 */ /* 0x000fc60008000f00 */
[----:B------:R-:W3:Y:S01]  /*0230*/  LDG.E R25, desc[UR16][R2.64+-0x1c] ;  /* 0xffffe41002197981 */ /* 0x000ee2000c1e1900 */
[----:B------:R-:W-:-:S03]  /*0240*/  IMAD.WIDE R4, R6, 0x4, R4 ;  /* 0x0000000406047825 */ /* 0x000fc600078e0204 */
[----:B------:R-:W4:Y:S04]  /*0250*/  LDG.E R19, desc[UR16][R2.64+-0x18] ;  /* 0xffffe81002137981 */ /* 0x000f28000c1e1900 */
[----:B------:R-:W2:Y:S04]  /*0260*/  LDG.E R16, desc[UR16][R4.64+-0x20] ;  /* 0xffffe01004107981 */ /* 0x000ea8000c1e1900 */
[----:B------:R-:W3:Y:S04]  /*0270*/  LDG.E R18, desc[UR16][R4.64+-0x1c] ;  /* 0xffffe41004127981 */ /* 0x000ee8000c1e1900 */
[----:B------:R-:W4:Y:S04]  /*0280*/  LDG.E R20, desc[UR16][R4.64+-0x18] ;  /* 0xffffe81004147981 */ /* 0x000f28000c1e1900 */
[----:B------:R-:W5:Y:S04]  /*0290*/  LDG.E R22, desc[UR16][R2.64+-0x14] ;  /* 0xffffec1002167981 */ /* 0x000f68000c1e1900 */
        /* <DEDUP_REMOVED lines=8> */
[----:B------:R-:W5:Y:S01]  /*0320*/  LDG.E R14, desc[UR16][R4.64+-0x4] ;  /* 0xfffffc10040e7981 */ /* 0x000f62000c1e1900 */
[----:B--2---:R-:W-:-:S03]  /*0330*/  FFMA R17, R16, R17, R15 ;  /* 0x0000001110117223 */ /* 0x004fc6000000000f */
[----:B------:R-:W2:Y:S04]  /*0340*/  LDG.E R15, desc[UR16][R2.64] ;  /* 0x00000010020f7981 */ /* 0x000ea8000c1e1900 */
[----:B------:R-:W2:Y:S01]  /*0350*/  LDG.E R16, desc[UR16][R4.64] ;  /* 0x0000001004107981 */ /* 0x000ea2000c1e1900 */
[----:B---3--:R-:W-:-:S03]  /*0360*/  FFMA R25, R18, R25, R17 ;  /* 0x0000001912197223 */ /* 0x008fc60000000011 */
[----:B------:R-:W3:Y:S01]  /*0370*/  LDG.E R17, desc[UR16][R2.64+0x4] ;  /* 0x0000041002117981 */ /* 0x000ee2000c1e1900 */
[----:B----4-:R-:W-:-:S03]  /*0380*/  FFMA R26, R20, R19, R25 ;  /* 0x00000013141a7223 */ /* 0x010fc60000000019 */
[----:B------:R-:W3:Y:S04]  /*0390*/  LDG.E R18, desc[UR16][R4.64+0x4] ;  /* 0x0000041004127981 */ /* 0x000ee8000c1e1900 */
[----:B------:R-:W4:Y:S01]  /*03a0*/  LDG.E R20, desc[UR16][R2.64+0x8] ;  /* 0x0000081002147981 */ /* 0x000f22000c1e1900 */
[----:B-----5:R-:W-:-:S03]  /*03b0*/  FFMA R25, R21, R22, R26 ;  /* 0x0000001615197223 */ /* 0x020fc6000000001a */
[----:B------:R-:W4:Y:S04]  /*03c0*/  LDG.E R19, desc[UR16][R4.64+0x8] ;  /* 0x0000081004137981 */ /* 0x000f28000c1e1900 */
[----:B------:R-:W5:Y:S01]  /*03d0*/  LDG.E R22, desc[UR16][R2.64+0xc] ;  /* 0x00000c1002167981 */ /* 0x000f62000c1e1900 */
[----:B------:R-:W-:-:S03]  /*03e0*/  FFMA R25, R24, R23, R25 ;  /* 0x0000001718197223 */ /* 0x000fc60000000019 */
[----:B------:R-:W5:Y:S04]  /*03f0*/  LDG.E R21, desc[UR16][R4.64+0xc] ;  /* 0x00000c1004157981 */ /* 0x000f68000c1e1900 */
[----:B------:R-:W5:Y:S01]  /*0400*/  LDG.E R24, desc[UR16][R2.64+0x10] ;  /* 0x0000101002187981 */ /* 0x000f62000c1e1900 */
[----:B------:R-:W-:-:S03]  /*0410*/  FFMA R25, R10, R9, R25 ;  /* 0x000000090a197223 */ /* 0x000fc60000000019 */
[----:B------:R-:W5:Y:S04]  /*0420*/  LDG.E R23, desc[UR16][R4.64+0x10] ;  /* 0x0000101004177981 */ /* 0x000f68000c1e1900 */
[----:B------:R-:W5:Y:S01]  /*0430*/  LDG.E R10, desc[UR16][R2.64+0x14] ;  /* 0x00001410020a7981 */ /* 0x000f62000c1e1900 */
[----:B------:R-:W-:-:S03]  /*0440*/  FFMA R27, R12, R11, R25 ;  /* 0x0000000b0c1b7223 */ /* 0x000fc60000000019 */
[----:B------:R-:W5:Y:S04]  /*0450*/  LDG.E R9, desc[UR16][R4.64+0x14] ;  /* 0x0000141004097981 */ /* 0x000f68000c1e1900 */
[----:B------:R-:W5:Y:S04]  /*0460*/  LDG.E R11, desc[UR16][R2.64+0x18] ;  /* 0x00001810020b7981 */ /* 0x000f68000c1e1900 */
[----:B------:R-:W5:Y:S04]  /*0470*/  LDG.E R12, desc[UR16][R4.64+0x18] ;  /* 0x00001810040c7981 */ /* 0x000f68000c1e1900 */
[----:B------:R-:W5:Y:S04]  /*0480*/  LDG.E R25, desc[UR16][R4.64+0x1c] ;  /* 0x00001c1004197981 */ /* 0x000f68000c1e1900 */
[----:B------:R0:W5:Y:S01]  /*0490*/  LDG.E R26, desc[UR16][R2.64+0x1c] ;  /* 0x00001c10021a7981 */ /* 0x000162000c1e1900 */
[----:B------:R-:W-:Y:S01]  /*04a0*/  FFMA R13, R14, R13, R27 ;  /* 0x0000000d0e0d7223 */ /* 0x000fe2000000001b */
[----:B------:R-:W-:-:S04]  /*04b0*/  UIADD3 UR11, UPT, UPT, UR11, 0x10, URZ ;  /* 0x000000100b0b7890 */ /* 0x000fc8000fffe0ff */
[----:B------:R-:W-:Y:S01]  /*04c0*/  UISETP.NE.AND UP1, UPT, UR11, URZ, UPT ;  /* 0x000000ff0b00728c */ /* 0x000fe2000bf25270 */
[----:B0-----:R-:W-:Y:S02]  /*04d0*/  IADD3 R2, P0, PT, R2, 0x40, RZ ;  /* 0x0000004002027810 */ /* 0x001fe40007f1e0ff */
[----:B------:R-:W-:Y:S02]  /*04e0*/  IADD3 R6, PT, PT, R6, 0x10, RZ ;  /* 0x0000001006067810 */ /* 0x000fe40007ffe0ff */
[----:B------:R-:W-:Y:S01]  /*04f0*/  IADD3.X R3, PT, PT, RZ, R3, RZ, P0, !PT ;  /* 0x00000003ff037210 */ /* 0x000fe200007fe4ff */
[----:B--2---:R-:W-:-:S04]  /*0500*/  FFMA R13, R16, R15, R13 ;  /* 0x0000000f100d7223 */ /* 0x004fc8000000000d */
[----:B---3--:R-:W-:-:S04]  /*0510*/  FFMA R18, R18, R17, R13 ;  /* 0x0000001112127223 */ /* 0x008fc8000000000d */
[----:B----4-:R-:W-:-:S04]  /*0520*/  FFMA R18, R19, R20, R18 ;  /* 0x0000001413127223 */ /* 0x010fc80000000012 */
[----:B-----5:R-:W-:-:S04]  /*0530*/  FFMA R18, R21, R22, R18 ;  /* 0x0000001615127223 */ /* 0x020fc80000000012 */
[----:B------:R-:W-:-:S04]  /*0540*/  FFMA R18, R23, R24, R18 ;  /* 0x0000001817127223 */ /* 0x000fc80000000012 */
[----:B------:R-:W-:-:S04]  /*0550*/  FFMA R9, R9, R10, R18 ;  /* 0x0000000a09097223 */ /* 0x000fc80000000012 */
[----:B------:R-:W-:-:S04]  /*0560*/  FFMA R12, R12, R11, R9 ;  /* 0x0000000b0c0c7223 */ /* 0x000fc80000000009 */
[----:B------:R-:W-:Y:S01]  /*0570*/  FFMA R15, R25, R26, R12 ;  /* 0x0000001a190f7223 */ /* 0x000fe2000000000c */
[----:B------:R-:W-:Y:S06]  /*0580*/  BRA.U UP1, `(.L_x_2) ;  /* 0xfffffffd011c7547 */ /* 0x000fec000b83ffff */
.L_x_1:
[----:B------:R-:W-:Y:S05]  /*0590*/  BRA.U !UP0, `(.L_x_0) ;  /* 0x0000000508307547 */ /* 0x000fea000b800000 */
[----:B------:R-:W-:Y:S02]  /*05a0*/  UISETP.GE.U32.AND UP0, UPT, UR9, 0x8, UPT ;  /* 0x000000080900788c */ /* 0x000fe4000bf06070 */
[----:B------:R-:W-:-:S04]  /*05b0*/  ULOP3.LUT UR5, UR8, 0x7, URZ, 0xc0, !UPT ;  /* 0x0000000708057892 */ /* 0x000fc8000f8ec0ff */
[----:B------:R-:W-:-:S03]  /*05c0*/  UISETP.NE.AND UP1, UPT, UR5, URZ, UPT ;  /* 0x000000ff0500728c */ /* 0x000fc6000bf25270 */
[----:B------:R-:W-:Y:S08]  /*05d0*/  BRA.U !UP0, `(.L_x_3) ;  /* 0x0000000108787547 */ /* 0x000ff0000b800000 */
[----:B------:R-:W0:Y:S01]  /*05e0*/  LDC.64 R2, c[0x0][0x380] ;  /* 0x0000e000ff027b82 */ /* 0x000e220000000a00 */
[----:B------:R-:W-:-:S07]  /*05f0*/  IADD3 R9, PT, PT, R7, R8, RZ ;  /* 0x0000000807097210 */ /* 0x000fce0007ffe0ff */
[----:B------:R-:W1:Y:S01]  /*0600*/  LDC.64 R4, c[0x0][0x388] ;  /* 0x0000e200ff047b82 */ /* 0x000e620000000a00 */
[----:B0-----:R-:W-:-:S05]  /*0610*/  IMAD.WIDE R2, R9, 0x4, R2 ;  /* 0x0000000409027825 */ /* 0x001fca00078e0202 */
[----:B------:R-:W2:Y:S01]  /*0620*/  LDG.E R10, desc[UR16][R2.64] ;  /* 0x00000010020a7981 */ /* 0x000ea2000c1e1900 */
[----:B-1----:R-:W-:-:S03]  /*0630*/  IMAD.WIDE.U32 R4, R8, 0x4, R4 ;  /* 0x0000000408047825 */ /* 0x002fc600078e0004 */
[----:B------:R-:W3:Y:S04]  /*0640*/  LDG.E R13, desc[UR16][R2.64+0x4] ;  /* 0x00000410020d7981 */ /* 0x000ee8000c1e1900 */
[----:B------:R-:W2:Y:S04]  /*0650*/  LDG.E R11, desc[UR16][R4.64] ;  /* 0x00000010040b7981 */ /* 0x000ea8000c1e1900 */
[----:B------:R-:W3:Y:S04]  /*0660*/  LDG.E R12, desc[UR16][R4.64+0x4] ;  /* 0x00000410040c7981 */ /* 0x000ee8000c1e1900 */
[----:B------:R-:W4:Y:S04]  /*0670*/  LDG.E R17, desc[UR16][R2.64+0x8] ;  /* 0x0000081002117981 */ /* 0x000f28000c1e1900 */
        /* <DEDUP_REMOVED lines=11> */
[----:B------:R-:W-:Y:S01]  /*0730*/  IADD3 R8, PT, PT, R8, 0x8, RZ ;  /* 0x0000000808087810 */ /* 0x000fe20007ffe0ff */
[----:B--2---:R-:W-:-:S04]  /*0740*/  FFMA R10, R10, R11, R15 ;  /* 0x0000000b0a0a7223 */ /* 0x004fc8000000000f */
[----:B---3--:R-:W-:-:S04]  /*0750*/  FFMA R10, R13, R12, R10 ;  /* 0x0000000c0d0a7223 */ /* 0x008fc8000000000a */
[----:B----4-:R-:W-:-:S04]  /*0760*/  FFMA R10, R17, R14, R10 ;  /* 0x0000000e110a7223 */ /* 0x010fc8000000000a */
[----:B-----5:R-:W-:-:S04]  /*0770*/  FFMA R10, R19, R16, R10 ;  /* 0x00000010130a7223 */ /* 0x020fc8000000000a */
[----:B------:R-:W-:-:S04]  /*0780*/  FFMA R10, R21, R18, R10 ;  /* 0x00000012150a7223 */ /* 0x000fc8000000000a */
[----:B------:R-:W-:-:S04]  /*0790*/  FFMA R23, R23, R20, R10 ;  /* 0x0000001417177223 */ /* 0x000fc8000000000a */
[----:B------:R-:W-:-:S04]  /*07a0*/  FFMA R6, R6, R9, R23 ;  /* 0x0000000906067223 */ /* 0x000fc80000000017 */
[----:B------:R-:W-:-:S07]  /*07b0*/  FFMA R15, R25, R22, R6 ;  /* 0x00000016190f7223 */ /* 0x000fce0000000006 */
.L_x_3:
        /* <DEDUP_REMOVED lines=17> */
[----:B------:R-:W5:Y:S01]  /*08d0*/  LDG.E R14, desc[UR16][R4.64+0xc] ;  /* 0x00000c10040e7981 */ /* 0x000f62000c1e1900 */
[----:B------:R-:W-:Y:S01]  /*08e0*/  IADD3 R8, PT, PT, R8, 0x4, RZ ;  /* 0x0000000408087810 */ /* 0x000fe20007ffe0ff */
[----:B--2---:R-:W-:-:S04]  /*08f0*/  FFMA R6, R6, R9, R15 ;  /* 0x0000000906067223 */ /* 0x004fc8000000000f */
[----:B---3--:R-:W-:-:S04]  /*0900*/  FFMA R6, R11, R10, R6 ;  /* 0x0000000a0b067223 */ /* 0x008fc80000000006 */
[----:B----4-:R-:W-:-:S04]  /*0910*/  FFMA R6, R13, R12, R6 ;  /* 0x0000000c0d067223 */ /* 0x010fc80000000006 */
[----:B-----5:R-:W-:-:S07]  /*0920*/  FFMA R15, R17, R14, R6 ;  /* 0x0000000e110f7223 */ /* 0x020fce0000000006 */
.L_x_4:
[----:B------:R-:W-:Y:S05]  /*0930*/  BRA.U !UP1, `(.L_x_0) ;  /* 0x0000000109487547 */ /* 0x000fea000b800000 */
[----:B------:R-:W0:Y:S01]  /*0940*/  LDC.64 R2, c[0x0][0x388] ;  /* 0x0000e200ff027b82 */ /* 0x000e220000000a00 */
[----:B------:R-:W-:Y:S01]  /*0950*/  IADD3 R7, PT, PT, R7, R8, RZ ;  /* 0x0000000807077210 */ /* 0x000fe20007ffe0ff */
[----:B------:R-:W-:-:S06]  /*0960*/  UIADD3 UR4, UPT, UPT, -UR4, URZ, URZ ;  /* 0x000000ff04047290 */ /* 0x000fcc000fffe1ff */
[----:B------:R-:W1:Y:S01]  /*0970*/  LDC.64 R10, c[0x0][0x380] ;  /* 0x0000e000ff0a7b82 */ /* 0x000e620000000a00 */
[----:B0-----:R-:W-:-:S03]  /*0980*/  IMAD.WIDE.U32 R2, R8, 0x4, R2 ;  /* 0x0000000408027825 */ /* 0x001fc600078e0002 */
[----:B------:R-:W-:Y:S02]  /*0990*/  MOV R6, R2 ;  /* 0x0000000200067202 */ /* 0x000fe40000000f00 */
[----:B------:R-:W-:-:S07]  /*09a0*/  MOV R5, R3 ;  /* 0x0000000300057202 */ /* 0x000fce0000000f00 */
.L_x_5:
[----:B-1----:R-:W-:Y:S01]  /*09b0*/  IMAD.WIDE R2, R7, 0x4, R10 ;  /* 0x0000000407027825 */ /* 0x002fe200078e020a */
[----:B------:R-:W-:-:S05]  /*09c0*/  MOV R4, R6 ;  /* 0x0000000600047202 */ /* 0x000fca0000000f00 */
[----:B------:R-:W2:Y:S04]  /*09d0*/  LDG.E R2, desc[UR16][R2.64] ;  /* 0x0000001002027981 */ /* 0x000ea8000c1e1900 */
[----:B------:R0:W2:Y:S01]  /*09e0*/  LDG.E R4, desc[UR16][R4.64] ;  /* 0x0000001004047981 */ /* 0x0000a2000c1e1900 */
[----:B------:R-:W-:Y:S01]  /*09f0*/  UIADD3 UR4, UPT, UPT, UR4, 0x1, URZ ;  /* 0x0000000104047890 */ /* 0x000fe2000fffe0ff */
[----:B------:R-:W-:Y:S02]  /*0a00*/  IADD3 R6, P0, PT, R6, 0x4, RZ ;  /* 0x0000000406067810 */ /* 0x000fe40007f1e0ff */
[----:B------:R-:W-:Y:S01]  /*0a10*/  IADD3 R7, PT, PT, R7, 0x1, RZ ;  /* 0x0000000107077810 */ /* 0x000fe20007ffe0ff */
[----:B------:R-:W-:Y:S01]  /*0a20*/  UISETP.NE.AND UP0, UPT, UR4, URZ, UPT ;  /* 0x000000ff0400728c */ /* 0x000fe2000bf05270 */
[----:B0-----:R-:W-:Y:S01]  /*0a30*/  IADD3.X R5, PT, PT, RZ, R5, RZ, P0, !PT ;  /* 0x00000005ff057210 */ /* 0x001fe200007fe4ff */
[----:B--2---:R-:W-:-:S07]  /*0a40*/  FFMA R15, R2, R4, R15 ;  /* 0x00000004020f7223 */ /* 0x004fce000000000f */
[----:B------:R-:W-:Y:S05]  /*0a50*/  BRA.U UP0, `(.L_x_5) ;  /* 0xfffffffd00d47547 */ /* 0x000fea000b83ffff */
.L_x_0:
[----:B------:R-:W0:Y:S02]  /*0a60*/  LDC.64 R2, c[0x0][0x390] ;  /* 0x0000e400ff027b82 */ /* 0x000e240000000a00 */
[----:B0-----:R-:W-:-:S05]  /*0a70*/  IMAD.WIDE R2, R0, 0x4, R2 ;  /* 0x0000000400027825 */ /* 0x001fca00078e0202 */
[----:B------:R-:W-:Y:S01]  /*0a80*/  STG.E desc[UR16][R2.64], R15 ;  /* 0x0000000f02007986 */ /* 0x000fe2000c101910 */
[----:B------:R-:W-:Y:S05]  /*0a90*/  EXIT ;  /* 0x000000000000794d */ /* 0x000fea0003800000 */
.L_x_6:
[----:B------:R-:W-:-:S00]  /*0aa0*/  BRA `(.L_x_6) ;  /* 0xfffffffc00fc7947 */ /* 0x000fc0000383ffff */
[----:B------:R-:W-:-:S00]  /*0ab0*/  NOP ;  /* 0x0000000000007918 */ /* 0x000fc00000000000 */
        /* <DEDUP_REMOVED lines=12> */
.L_x_7:


//--------------------- .nv.shared.reserved.0     --------------------------
	.section	.nv.shared.reserved.0,"aw",@nobits
	.weak		__nv_reservedSMEM_offset_0_alias
	.size		__nv_reservedSMEM_offset_0_alias, 0, 64
	.other		__nv_reservedSMEM_offset_0_alias,@"STO_CUDA_RESERVED_SHARED STV_DEFAULT"
__nv_reservedSMEM_offset_0_alias:
	.zero		0
	.zero		64


//--------------------- .nv.constant0._Z6matvecPfS_S_ii --------------------------
	.section	.nv.constant0._Z6matvecPfS_S_ii,"a",@progbits
	.sectionflags	@""
	.align	4
.nv.constant0._Z6matvecPfS_S_ii:
	.zero		928


//--------------------- SYMBOLS --------------------------

	.type		.nv.reservedSmem.offset0,@object
	.size		.nv.reservedSmem.offset0,0x4
